//
// Generated by NVIDIA NVVM Compiler
//
// Compiler Build ID: CL-36424714
// Cuda compilation tools, release 13.0, V13.0.88
// Based on NVVM 20.0.0
//

.version 9.0
.target sm_100
.address_size 64

	// .globl	_Z4evenPi

.visible .entry _Z4evenPi(
	.param .u64 .ptr .align 1 _Z4evenPi_param_0
)
{
	.reg .pred 	%p<2>;
	.reg .b32 	%r<5>;
	.reg .b64 	%rd<5>;

	ld.param.u64 	%rd2, [_Z4evenPi_param_0];
	cvta.to.global.u64 	%rd3, %rd2;
	mov.u32 	%r3, %tid.x;
	shl.b32 	%r4, %r3, 1;
	mul.wide.u32 	%rd4, %r4, 4;
	add.s64 	%rd1, %rd3, %rd4;
	ld.global.u32 	%r1, [%rd1];
	ld.global.u32 	%r2, [%rd1+4];
	setp.le.s32 	%p1, %r1, %r2;
	@%p1 bra 	$L__BB0_2;
	st.global.u32 	[%rd1], %r2;
	st.global.u32 	[%rd1+4], %r1;
$L__BB0_2:
	bar.sync 	0;
	ret;

}
	// .globl	_Z3oddPi
.visible .entry _Z3oddPi(
	.param .u64 .ptr .align 1 _Z3oddPi_param_0
)
{
	.reg .pred 	%p<2>;
	.reg .b32 	%r<5>;
	.reg .b64 	%rd<5>;

	ld.param.u64 	%rd2, [_Z3oddPi_param_0];
	cvta.to.global.u64 	%rd3, %rd2;
	mov.u32 	%r3, %tid.x;
	shl.b32 	%r4, %r3, 1;
	mul.wide.u32 	%rd4, %r4, 4;
	add.s64 	%rd1, %rd3, %rd4;
	ld.global.u32 	%r1, [%rd1+4];
	ld.global.u32 	%r2, [%rd1+8];
	setp.le.s32 	%p1, %r1, %r2;
	@%p1 bra 	$L__BB1_2;
	st.global.u32 	[%rd1+4], %r2;
	st.global.u32 	[%rd1+8], %r1;
	bar.sync 	0;
$L__BB1_2:
	ret;

}


// ===== COMPILED SASS (sm_100) =====

	.target	sm_100

	.elftype	@"ET_EXEC"


//--------------------- .note.nv.tkinfo           --------------------------
	.section	.note.nv.tkinfo,"",@"SHT_NOTE"
	.sectionflags	@"SHF_NOTE_NV_TKINFO"
	.tkinfo
        /*0018*/ 	.word	0x00000002
        /*0030*/ 	.string	""
        /*0030*/ 	.string	"ptxas"
        /*0030*/ 	.string	"Cuda compilation tools, release 13.0, V13.0.88"
        /*0030*/ 	.string	"Build cuda_13.0.r13.0/compiler.36424714_0"
        /*0030*/ 	.string	"-arch sm_100 -m 64 "



//--------------------- .note.nv.cuinfo           --------------------------
	.section	.note.nv.cuinfo,"",@"SHT_NOTE"
	.sectionflags	@"SHF_NOTE_NV_CUINFO"
        /*0018*/ 	.short	0x0002
        /*001a*/ 	.short	0x0064
        /*001c*/ 	.short	0x0082
	.zero		2


//--------------------- .nv.info                  --------------------------
	.section	.nv.info,"",@"SHT_CUDA_INFO"
	.align	4


	//----- nvinfo : EIATTR_REGCOUNT
	.align		4
        /*0000*/ 	.byte	0x04, 0x2f
        /*0002*/ 	.short	(.L_1 - .L_0)
	.align		4
.L_0:
        /*0004*/ 	.word	index@(_Z4evenPi)
        /*0008*/ 	.word	0x00000008


	//----- nvinfo : EIATTR_FRAME_SIZE
	.align		4
.L_1:
        /*000c*/ 	.byte	0x04, 0x11
        /*000e*/ 	.short	(.L_3 - .L_2)
	.align		4
.L_2:
        /*0010*/ 	.word	index@(_Z4evenPi)
        /*0014*/ 	.word	0x00000000


	//----- nvinfo : EIATTR_REGCOUNT
	.align		4
.L_3:
        /*0018*/ 	.byte	0x04, 0x2f
        /*001a*/ 	.short	(.L_5 - .L_4)
	.align		4
.L_4:
        /*001c*/ 	.word	index@(_Z3oddPi)
        /*0020*/ 	.word	0x00000008


	//----- nvinfo : EIATTR_FRAME_SIZE
	.align		4
.L_5:
        /*0024*/ 	.byte	0x04, 0x11
        /*0026*/ 	.short	(.L_7 - .L_6)
	.align		4
.L_6:
        /*0028*/ 	.word	index@(_Z3oddPi)
        /*002c*/ 	.word	0x00000000


	//----- nvinfo : EIATTR_MIN_STACK_SIZE
	.align		4
.L_7:
        /*0030*/ 	.byte	0x04, 0x12
        /*0032*/ 	.short	(.L_9 - .L_8)
	.align		4
.L_8:
        /*0034*/ 	.word	index@(_Z3oddPi)
        /*0038*/ 	.word	0x00000000


	//----- nvinfo : EIATTR_MIN_STACK_SIZE
	.align		4
.L_9:
        /*003c*/ 	.byte	0x04, 0x12
        /*003e*/ 	.short	(.L_11 - .L_10)
	.align		4
.L_10:
        /*0040*/ 	.word	index@(_Z4evenPi)
        /*0044*/ 	.word	0x00000000
.L_11:


//--------------------- .nv.compat                --------------------------
	.section	.nv.compat,"",@"SHT_CUDA_COMPAT_INFO"
	.align	4
        /*0000*/ 	.byte	0x02, 0x09, 0x00, 0x00, 0x02, 0x02, 0x01, 0x00, 0x02, 0x05, 0x05, 0x00, 0x03, 0x07, 0x01, 0x01
        /*0010*/ 	.byte	0x02, 0x03, 0x00, 0x00, 0x02, 0x06, 0x01, 0x00, 0x04, 0x0b, 0x08, 0x00, 0x09, 0x00, 0x00, 0x00
        /*0020*/ 	.byte	0x00, 0x00, 0x00, 0x00


//--------------------- .nv.info._Z3oddPi         --------------------------
	.section	.nv.info._Z3oddPi,"",@"SHT_CUDA_INFO"
	.sectionflags	@""
	.align	4


	//----- nvinfo : EIATTR_CUDA_API_VERSION
	.align		4
        /*0000*/ 	.byte	0x04, 0x37
        /*0002*/ 	.short	(.L_13 - .L_12)
.L_12:
        /*0004*/ 	.word	0x00000082


	//----- nvinfo : EIATTR_KPARAM_INFO
	.align		4
.L_13:
        /*0008*/ 	.byte	0x04, 0x17
        /*000a*/ 	.short	(.L_15 - .L_14)
.L_14:
        /*000c*/ 	.word	0x00000000
        /*0010*/ 	.short	0x0000
        /*0012*/ 	.short	0x0000
        /*0014*/ 	.byte	0x00, 0xf5, 0x21, 0x00


	//----- nvinfo : EIATTR_SPARSE_MMA_MASK
	.align		4
.L_15:
        /*0018*/ 	.byte	0x03, 0x50
        /*001a*/ 	.short	0x0000


	//----- nvinfo : EIATTR_MAXREG_COUNT
	.align		4
        /*001c*/ 	.byte	0x03, 0x1b
        /*001e*/ 	.short	0x00ff


	//----- nvinfo : EIATTR_NUM_BARRIERS
	.align		4
        /*0020*/ 	.byte	0x02, 0x4c
        /*0022*/ 	.byte	0x01
	.zero		1


	//----- nvinfo : EIATTR_MERCURY_ISA_VERSION
	.align		4
        /*0024*/ 	.byte	0x03, 0x5f
        /*0026*/ 	.short	0x0101


	//----- nvinfo : EIATTR_VRC_CTA_INIT_COUNT
	.align		4
        /*0028*/ 	.byte	0x02, 0x4a
	.zero		1
	.zero		1


	//----- nvinfo : EIATTR_EXIT_INSTR_OFFSETS
	.align		4
        /*002c*/ 	.byte	0x04, 0x1c
        /*002e*/ 	.short	(.L_17 - .L_16)


	//   ....[0]....
.L_16:
        /*0030*/ 	.word	0x00000090


	//   ....[1]....
        /*0034*/ 	.word	0x000000d0


	//----- nvinfo : EIATTR_CBANK_PARAM_SIZE
	.align		4
.L_17:
        /*0038*/ 	.byte	0x03, 0x19
        /*003a*/ 	.short	0x0008


	//----- nvinfo : EIATTR_PARAM_CBANK
	.align		4
        /*003c*/ 	.byte	0x04, 0x0a
        /*003e*/ 	.short	(.L_19 - .L_18)
	.align		4
.L_18:
        /*0040*/ 	.word	index@(.nv.constant0._Z3oddPi)
        /*0044*/ 	.short	0x0380
        /*0046*/ 	.short	0x0008


	//----- nvinfo : EIATTR_SW_WAR
	.align		4
.L_19:
        /*0048*/ 	.byte	0x04, 0x36
        /*004a*/ 	.short	(.L_21 - .L_20)
.L_20:
        /*004c*/ 	.word	0x00000008
.L_21:


//--------------------- .nv.info._Z4evenPi        --------------------------
	.section	.nv.info._Z4evenPi,"",@"SHT_CUDA_INFO"
	.sectionflags	@""
	.align	4


	//----- nvinfo : EIATTR_CUDA_API_VERSION
	.align		4
        /*0000*/ 	.byte	0x04, 0x37
        /*0002*/ 	.short	(.L_23 - .L_22)
.L_22:
        /*0004*/ 	.word	0x00000082


	//----- nvinfo : EIATTR_KPARAM_INFO
	.align		4
.L_23:
        /*0008*/ 	.byte	0x04, 0x17
        /*000a*/ 	.short	(.L_25 - .L_24)
.L_24:
        /*000c*/ 	.word	0x00000000
        /*0010*/ 	.short	0x0000
        /*0012*/ 	.short	0x0000
        /*0014*/ 	.byte	0x00, 0xf5, 0x21, 0x00


	//----- nvinfo : EIATTR_SPARSE_MMA_MASK
	.align		4
.L_25:
        /*0018*/ 	.byte	0x03, 0x50
        /*001a*/ 	.short	0x0000


	//----- nvinfo : EIATTR_MAXREG_COUNT
	.align		4
        /*001c*/ 	.byte	0x03, 0x1b
        /*001e*/ 	.short	0x00ff


	//----- nvinfo : EIATTR_NUM_BARRIERS
	.align		4
        /*0020*/ 	.byte	0x02, 0x4c
        /*0022*/ 	.byte	0x01
	.zero		1


	//----- nvinfo : EIATTR_MERCURY_ISA_VERSION
	.align		4
        /*0024*/ 	.byte	0x03, 0x5f
        /*0026*/ 	.short	0x0101


	//----- nvinfo : EIATTR_VRC_CTA_INIT_COUNT
	.align		4
        /*0028*/ 	.byte	0x02, 0x4a
	.zero		1
	.zero		1


	//----- nvinfo : EIATTR_EXIT_INSTR_OFFSETS
	.align		4
        /*002c*/ 	.byte	0x04, 0x1c
        /*002e*/ 	.short	(.L_27 - .L_26)


	//   ....[0]....
.L_26:
        /*0030*/ 	.word	0x000000c0


	//----- nvinfo : EIATTR_CBANK_PARAM_SIZE
	.align		4
.L_27:
        /*0034*/ 	.byte	0x03, 0x19
        /*0036*/ 	.short	0x0008


	//----- nvinfo : EIATTR_PARAM_CBANK
	.align		4
        /*0038*/ 	.byte	0x04, 0x0a
        /*003a*/ 	.short	(.L_29 - .L_28)
	.align		4
.L_28:
        /*003c*/ 	.word	index@(.nv.constant0._Z4evenPi)
        /*0040*/ 	.short	0x0380
        /*0042*/ 	.short	0x0008


	//----- nvinfo : EIATTR_SW_WAR
	.align		4
.L_29:
        /*0044*/ 	.byte	0x04, 0x36
        /*0046*/ 	.short	(.L_31 - .L_30)
.L_30:
        /*0048*/ 	.word	0x00000008
.L_31:


//--------------------- .nv.callgraph             --------------------------
	.section	.nv.callgraph,"",@"SHT_CUDA_CALLGRAPH"
	.align	4
	.sectionentsize	8
	.align		4
        /*0000*/ 	.word	0x00000000
	.align		4
        /*0004*/ 	.word	0xffffffff
	.align		4
        /*0008*/ 	.word	0x00000000
	.align		4
        /*000c*/ 	.word	0xfffffffe
	.align		4
        /*0010*/ 	.word	0x00000000
	.align		4
        /*0014*/ 	.word	0xfffffffd
	.align		4
        /*0018*/ 	.word	0x00000000
	.align		4
        /*001c*/ 	.word	0xfffffffc


//--------------------- .text._Z3oddPi            --------------------------
	.section	.text._Z3oddPi,"ax",@progbits
	.align	128
        .global         _Z3oddPi
        .type           _Z3oddPi,@function
        .size           _Z3oddPi,(.L_x_2 - _Z3oddPi)
        .other          _Z3oddPi,@"STO_CUDA_ENTRY STV_DEFAULT"
_Z3oddPi:
.text._Z3oddPi:
[----:B------:R-:W-:Y:S01]  /*0000*/  LDC R1, c[0x0][0x37c] ;  /* 0x0000df00ff017b82 */ /* 0x000fe20000000800 */
[----:B------:R-:W0:Y:S07]  /*0010*/  S2R R5, SR_TID.X ;  /* 0x0000000000057919 */ /* 0x000e2e0000002100 */
[----:B------:R-:W1:Y:S01]  /*0020*/  LDC.64 R2, c[0x0][0x380] ;  /* 0x0000e000ff027b82 */ /* 0x000e620000000a00 */
[----:B------:R-:W2:Y:S01]  /*0030*/  LDCU.64 UR4, c[0x0][0x358] ;  /* 0x00006b00ff0477ac */ /* 0x000ea20008000a00 */
[----:B0-----:R-:W-:-:S05]  /*0040*/  SHF.L.U32 R5, R5, 0x1, RZ ;  /* 0x0000000105057819 */ /* 0x001fca00000006ff */
[----:B-1----:R-:W-:-:S05]  /*0050*/  IMAD.WIDE.U32 R2, R5, 0x4, R2 ;  /* 0x0000000405027825 */ /* 0x002fca00078e0002 */
[----:B--2---:R-:W2:Y:S04]  /*0060*/  LDG.E R5, desc[UR4][R2.64+0x4] ;  /* 0x0000040402057981 */ /* 0x004ea8000c1e1900 */
[----:B------:R-:W2:Y:S02]  /*0070*/  LDG.E R0, desc[UR4][R2.64+0x8] ;  /* 0x0000080402007981 */ /* 0x000ea4000c1e1900 */
[----:B--2---:R-:W-:-:S13]  /*0080*/  ISETP.GT.AND P0, PT, R5, R0, PT ;  /* 0x000000000500720c */ /* 0x004fda0003f04270 */
[----:B------:R-:W-:Y:S05]  /*0090*/  @!P0 EXIT ;  /* 0x000000000000894d */ /* 0x000fea0003800000 */
[----:B------:R-:W-:Y:S04]  /*00a0*/  STG.E desc[UR4][R2.64+0x4], R0 ;  /* 0x0000040002007986 */ /* 0x000fe8000c101904 */
[----:B------:R-:W-:Y:S01]  /*00b0*/  STG.E desc[UR4][R2.64+0x8], R5 ;  /* 0x0000080502007986 */ /* 0x000fe2000c101904 */
[----:B------:R-:W-:Y:S06]  /*00c0*/  BAR.SYNC.DEFER_BLOCKING 0x0 ;  /* 0x0000000000007b1d */ /* 0x000fec0000010000 */
[----:B------:R-:W-:Y:S05]  /*00d0*/  EXIT ;  /* 0x000000000000794d */ /* 0x000fea0003800000 */
.L_x_0:
[----:B------:R-:W-:-:S00]  /*00e0*/  BRA `(.L_x_0) ;  /* 0xfffffffc00fc7947 */ /* 0x000fc0000383ffff */
[----:B------:R-:W-:-:S00]  /*00f0*/  NOP ;  /* 0x0000000000007918 */ /* 0x000fc00000000000 */
        /* <DEDUP_REMOVED lines=8> */
.L_x_2:


//--------------------- .text._Z4evenPi           --------------------------
	.section	.text._Z4evenPi,"ax",@progbits
	.align	128
        .global         _Z4evenPi
        .type           _Z4evenPi,@function
        .size           _Z4evenPi,(.L_x_3 - _Z4evenPi)
        .other          _Z4evenPi,@"STO_CUDA_ENTRY STV_DEFAULT"
_Z4evenPi:
.text._Z4evenPi:
        /* <DEDUP_REMOVED lines=9> */
[----:B------:R-:W-:Y:S04]  /*0090*/  @P0 STG.E desc[UR4][R2.64], R0 ;  /* 0x0000000002000986 */ /* 0x000fe8000c101904 */
[----:B------:R-:W-:Y:S01]  /*00a0*/  @P0 STG.E desc[UR4][R2.64+0x4], R5 ;  /* 0x0000040502000986 */ /* 0x000fe2000c101904 */
[----:B------:R-:W-:Y:S06]  /*00b0*/  BAR.SYNC.DEFER_BLOCKING 0x0 ;  /* 0x0000000000007b1d */ /* 0x000fec0000010000 */
[----:B------:R-:W-:Y:S05]  /*00c0*/  EXIT ;  /* 0x000000000000794d */ /* 0x000fea0003800000 */
.L_x_1:
        /* <DEDUP_REMOVED lines=11> */
.L_x_3:


//--------------------- .nv.shared.reserved.0     --------------------------
	.section	.nv.shared.reserved.0,"aw",@nobits
	.weak		__nv_reservedSMEM_offset_0_alias
	.size		__nv_reservedSMEM_offset_0_alias, 0, 64
	.other		__nv_reservedSMEM_offset_0_alias,@"STO_CUDA_RESERVED_SHARED STV_DEFAULT"
__nv_reservedSMEM_offset_0_alias:
	.zero		0
	.zero		64


//--------------------- .nv.constant0._Z3oddPi    --------------------------
	.section	.nv.constant0._Z3oddPi,"a",@progbits
	.sectionflags	@""
	.align	4
.nv.constant0._Z3oddPi:
	.zero		904


//--------------------- .nv.constant0._Z4evenPi   --------------------------
	.section	.nv.constant0._Z4evenPi,"a",@progbits
	.sectionflags	@""
	.align	4
.nv.constant0._Z4evenPi:
	.zero		904


//--------------------- SYMBOLS --------------------------

	.type		.nv.reservedSmem.offset0,@object
	.size		.nv.reservedSmem.offset0,0x4
